//
// Generated by NVIDIA NVVM Compiler
//
// Compiler Build ID: CL-36424714
// Cuda compilation tools, release 13.0, V13.0.88
// Based on NVVM 20.0.0
//

.version 9.0
.target sm_100
.address_size 64

	// .globl	_Z14sigmoid_kernelPKfPfi

.visible .entry _Z14sigmoid_kernelPKfPfi(
	.param .u64 .ptr .align 1 _Z14sigmoid_kernelPKfPfi_param_0,
	.param .u64 .ptr .align 1 _Z14sigmoid_kernelPKfPfi_param_1,
	.param .u32 _Z14sigmoid_kernelPKfPfi_param_2
)
{


	ret;

}


// ===== COMPILED SASS (sm_100) =====

	.target	sm_100

	.elftype	@"ET_EXEC"


//--------------------- .note.nv.tkinfo           --------------------------
	.section	.note.nv.tkinfo,"",@"SHT_NOTE"
	.sectionflags	@"SHF_NOTE_NV_TKINFO"
	.tkinfo
        /*0018*/ 	.word	0x00000002
        /*0030*/ 	.string	""
        /*0030*/ 	.string	"ptxas"
        /*0030*/ 	.string	"Cuda compilation tools, release 13.0, V13.0.88"
        /*0030*/ 	.string	"Build cuda_13.0.r13.0/compiler.36424714_0"
        /*0030*/ 	.string	"-arch sm_100 -m 64 "



//--------------------- .note.nv.cuinfo           --------------------------
	.section	.note.nv.cuinfo,"",@"SHT_NOTE"
	.sectionflags	@"SHF_NOTE_NV_CUINFO"
        /*0018*/ 	.short	0x0002
        /*001a*/ 	.short	0x0064
        /*001c*/ 	.short	0x0082
	.zero		2


//--------------------- .nv.info                  --------------------------
	.section	.nv.info,"",@"SHT_CUDA_INFO"
	.align	4


	//----- nvinfo : EIATTR_REGCOUNT
	.align		4
        /*0000*/ 	.byte	0x04, 0x2f
        /*0002*/ 	.short	(.L_1 - .L_0)
	.align		4
.L_0:
        /*0004*/ 	.word	index@(_Z14sigmoid_kernelPKfPfi)
        /*0008*/ 	.word	0x00000004


	//----- nvinfo : EIATTR_FRAME_SIZE
	.align		4
.L_1:
        /*000c*/ 	.byte	0x04, 0x11
        /*000e*/ 	.short	(.L_3 - .L_2)
	.align		4
.L_2:
        /*0010*/ 	.word	index@(_Z14sigmoid_kernelPKfPfi)
        /*0014*/ 	.word	0x00000000


	//----- nvinfo : EIATTR_MIN_STACK_SIZE
	.align		4
.L_3:
        /*0018*/ 	.byte	0x04, 0x12
        /*001a*/ 	.short	(.L_5 - .L_4)
	.align		4
.L_4:
        /*001c*/ 	.word	index@(_Z14sigmoid_kernelPKfPfi)
        /*0020*/ 	.word	0x00000000
.L_5:


//--------------------- .nv.compat                --------------------------
	.section	.nv.compat,"",@"SHT_CUDA_COMPAT_INFO"
	.align	4
        /*0000*/ 	.byte	0x02, 0x09, 0x00, 0x00, 0x02, 0x02, 0x01, 0x00, 0x02, 0x05, 0x05, 0x00, 0x03, 0x07, 0x01, 0x01
        /*0010*/ 	.byte	0x02, 0x03, 0x00, 0x00, 0x02, 0x06, 0x01, 0x00, 0x04, 0x0b, 0x08, 0x00, 0x09, 0x00, 0x00, 0x00
        /*0020*/ 	.byte	0x00, 0x00, 0x00, 0x00


//--------------------- .nv.info._Z14sigmoid_kernelPKfPfi --------------------------
	.section	.nv.info._Z14sigmoid_kernelPKfPfi,"",@"SHT_CUDA_INFO"
	.sectionflags	@""
	.align	4


	//----- nvinfo : EIATTR_CUDA_API_VERSION
	.align		4
        /*0000*/ 	.byte	0x04, 0x37
        /*0002*/ 	.short	(.L_7 - .L_6)
.L_6:
        /*0004*/ 	.word	0x00000082


	//----- nvinfo : EIATTR_KPARAM_INFO
	.align		4
.L_7:
        /*0008*/ 	.byte	0x04, 0x17
        /*000a*/ 	.short	(.L_9 - .L_8)
.L_8:
        /*000c*/ 	.word	0x00000000
        /*0010*/ 	.short	0x0002
        /*0012*/ 	.short	0x0010
        /*0014*/ 	.byte	0x00, 0xf0, 0x11, 0x00


	//----- nvinfo : EIATTR_KPARAM_INFO
	.align		4
.L_9:
        /*0018*/ 	.byte	0x04, 0x17
        /*001a*/ 	.short	(.L_11 - .L_10)
.L_10:
        /*001c*/ 	.word	0x00000000
        /*0020*/ 	.short	0x0001
        /*0022*/ 	.short	0x0008
        /*0024*/ 	.byte	0x00, 0xf5, 0x21, 0x00


	//----- nvinfo : EIATTR_KPARAM_INFO
	.align		4
.L_11:
        /*0028*/ 	.byte	0x04, 0x17
        /*002a*/ 	.short	(.L_13 - .L_12)
.L_12:
        /*002c*/ 	.word	0x00000000
        /*0030*/ 	.short	0x0000
        /*0032*/ 	.short	0x0000
        /*0034*/ 	.byte	0x00, 0xf5, 0x21, 0x00


	//----- nvinfo : EIATTR_SPARSE_MMA_MASK
	.align		4
.L_13:
        /*0038*/ 	.byte	0x03, 0x50
        /*003a*/ 	.short	0x0000


	//----- nvinfo : EIATTR_MAXREG_COUNT
	.align		4
        /*003c*/ 	.byte	0x03, 0x1b
        /*003e*/ 	.short	0x00ff


	//----- nvinfo : EIATTR_MERCURY_ISA_VERSION
	.align		4
        /*0040*/ 	.byte	0x03, 0x5f
        /*0042*/ 	.short	0x0101


	//----- nvinfo : EIATTR_VRC_CTA_INIT_COUNT
	.align		4
        /*0044*/ 	.byte	0x02, 0x4a
	.zero		1
	.zero		1


	//----- nvinfo : EIATTR_EXIT_INSTR_OFFSETS
	.align		4
        /*0048*/ 	.byte	0x04, 0x1c
        /*004a*/ 	.short	(.L_15 - .L_14)


	//   ....[0]....
.L_14:
        /*004c*/ 	.word	0x00000010


	//----- nvinfo : EIATTR_CBANK_PARAM_SIZE
	.align		4
.L_15:
        /*0050*/ 	.byte	0x03, 0x19
        /*0052*/ 	.short	0x0014


	//----- nvinfo : EIATTR_PARAM_CBANK
	.align		4
        /*0054*/ 	.byte	0x04, 0x0a
        /*0056*/ 	.short	(.L_17 - .L_16)
	.align		4
.L_16:
        /*0058*/ 	.word	index@(.nv.constant0._Z14sigmoid_kernelPKfPfi)
        /*005c*/ 	.short	0x0380
        /*005e*/ 	.short	0x0014


	//----- nvinfo : EIATTR_SW_WAR
	.align		4
.L_17:
        /*0060*/ 	.byte	0x04, 0x36
        /*0062*/ 	.short	(.L_19 - .L_18)
.L_18:
        /*0064*/ 	.word	0x00000008
.L_19:


//--------------------- .nv.callgraph             --------------------------
	.section	.nv.callgraph,"",@"SHT_CUDA_CALLGRAPH"
	.align	4
	.sectionentsize	8
	.align		4
        /*0000*/ 	.word	0x00000000
	.align		4
        /*0004*/ 	.word	0xffffffff
	.align		4
        /*0008*/ 	.word	0x00000000
	.align		4
        /*000c*/ 	.word	0xfffffffe
	.align		4
        /*0010*/ 	.word	0x00000000
	.align		4
        /*0014*/ 	.word	0xfffffffd
	.align		4
        /*0018*/ 	.word	0x00000000
	.align		4
        /*001c*/ 	.word	0xfffffffc


//--------------------- .text._Z14sigmoid_kernelPKfPfi --------------------------
	.section	.text._Z14sigmoid_kernelPKfPfi,"ax",@progbits
	.align	128
        .global         _Z14sigmoid_kernelPKfPfi
        .type           _Z14sigmoid_kernelPKfPfi,@function
        .size           _Z14sigmoid_kernelPKfPfi,(.L_x_1 - _Z14sigmoid_kernelPKfPfi)
        .other          _Z14sigmoid_kernelPKfPfi,@"STO_CUDA_ENTRY STV_DEFAULT"
_Z14sigmoid_kernelPKfPfi:
.text._Z14sigmoid_kernelPKfPfi:
[----:B------:R-:W-:Y:S01]  /*0000*/  LDC R1, c[0x0][0x37c] ;  /* 0x0000df00ff017b82 */ /* 0x000fe20000000800 */
[----:B------:R-:W-:Y:S05]  /*0010*/  EXIT ;  /* 0x000000000000794d */ /* 0x000fea0003800000 */
.L_x_0:
[----:B------:R-:W-:-:S00]  /*0020*/  BRA `(.L_x_0) ;  /* 0xfffffffc00fc7947 */ /* 0x000fc0000383ffff */
[----:B------:R-:W-:-:S00]  /*0030*/  NOP ;  /* 0x0000000000007918 */ /* 0x000fc00000000000 */
        /* <DEDUP_REMOVED lines=12> */
.L_x_1:


//--------------------- .nv.shared.reserved.0     --------------------------
	.section	.nv.shared.reserved.0,"aw",@nobits
	.weak		__nv_reservedSMEM_offset_0_alias
	.size		__nv_reservedSMEM_offset_0_alias, 0, 64
	.other		__nv_reservedSMEM_offset_0_alias,@"STO_CUDA_RESERVED_SHARED STV_DEFAULT"
__nv_reservedSMEM_offset_0_alias:
	.zero		0
	.zero		64


//--------------------- .nv.constant0._Z14sigmoid_kernelPKfPfi --------------------------
	.section	.nv.constant0._Z14sigmoid_kernelPKfPfi,"a",@progbits
	.sectionflags	@""
	.align	4
.nv.constant0._Z14sigmoid_kernelPKfPfi:
	.zero		916


//--------------------- SYMBOLS --------------------------

	.type		.nv.reservedSmem.offset0,@object
	.size		.nv.reservedSmem.offset0,0x4
